//
// Generated by NVIDIA NVVM Compiler
//
// Compiler Build ID: CL-36424714
// Cuda compilation tools, release 13.0, V13.0.88
// Based on NVVM 20.0.0
//

.version 9.0
.target sm_100
.address_size 64

	// .globl	_Z4dualPfS_S_S_S_ffiii

.visible .entry _Z4dualPfS_S_S_S_ffiii(
	.param .u64 .ptr .align 1 _Z4dualPfS_S_S_S_ffiii_param_0,
	.param .u64 .ptr .align 1 _Z4dualPfS_S_S_S_ffiii_param_1,
	.param .u64 .ptr .align 1 _Z4dualPfS_S_S_S_ffiii_param_2,
	.param .u64 .ptr .align 1 _Z4dualPfS_S_S_S_ffiii_param_3,
	.param .u64 .ptr .align 1 _Z4dualPfS_S_S_S_ffiii_param_4,
	.param .f32 _Z4dualPfS_S_S_S_ffiii_param_5,
	.param .f32 _Z4dualPfS_S_S_S_ffiii_param_6,
	.param .u32 _Z4dualPfS_S_S_S_ffiii_param_7,
	.param .u32 _Z4dualPfS_S_S_S_ffiii_param_8,
	.param .u32 _Z4dualPfS_S_S_S_ffiii_param_9
)
{
	.reg .pred 	%p<30>;
	.reg .b32 	%r<65>;
	.reg .b32 	%f<86>;
	.reg .b64 	%rd<71>;

	ld.param.u64 	%rd12, [_Z4dualPfS_S_S_S_ffiii_param_0];
	ld.param.u64 	%rd13, [_Z4dualPfS_S_S_S_ffiii_param_2];
	ld.param.u64 	%rd14, [_Z4dualPfS_S_S_S_ffiii_param_3];
	ld.param.u64 	%rd15, [_Z4dualPfS_S_S_S_ffiii_param_4];
	ld.param.f32 	%f36, [_Z4dualPfS_S_S_S_ffiii_param_5];
	ld.param.f32 	%f37, [_Z4dualPfS_S_S_S_ffiii_param_6];
	ld.param.u32 	%r30, [_Z4dualPfS_S_S_S_ffiii_param_7];
	ld.param.u32 	%r33, [_Z4dualPfS_S_S_S_ffiii_param_8];
	ld.param.u32 	%r32, [_Z4dualPfS_S_S_S_ffiii_param_9];
	cvta.to.global.u64 	%rd1, %rd12;
	cvta.to.global.u64 	%rd2, %rd15;
	cvta.to.global.u64 	%rd3, %rd14;
	cvta.to.global.u64 	%rd4, %rd13;
	mov.u32 	%r34, %tid.x;
	mov.u32 	%r35, %ntid.x;
	mov.u32 	%r36, %ctaid.x;
	mad.lo.s32 	%r1, %r35, %r36, %r34;
	mov.u32 	%r2, %tid.y;
	mov.u32 	%r37, %ntid.y;
	mov.u32 	%r38, %ctaid.y;
	mul.lo.s32 	%r3, %r37, %r38;
	add.s32 	%r39, %r3, %r2;
	setp.ge.s32 	%p1, %r1, %r30;
	setp.ge.s32 	%p2, %r39, %r33;
	or.pred  	%p3, %p1, %p2;
	@%p3 bra 	$L__BB0_48;
	mul.f32 	%f1, %f36, %f37;
	setp.lt.s32 	%p4, %r32, 1;
	@%p4 bra 	$L__BB0_48;
	mul.lo.s32 	%r5, %r30, %r39;
	add.s32 	%r57, %r5, %r1;
	mul.lo.s32 	%r7, %r33, %r30;
	sub.s32 	%r41, %r5, %r30;
	add.s32 	%r8, %r41, %r1;
	neg.f32 	%f2, %f1;
	setp.eq.s32 	%p5, %r32, 1;
	mov.b32 	%r64, 0;
	@%p5 bra 	$L__BB0_33;
	and.b32  	%r43, %r32, 2147483646;
	neg.s32 	%r63, %r43;
	add.s32 	%r44, %r2, %r33;
	add.s32 	%r45, %r44, %r3;
	add.s32 	%r46, %r45, -1;
	mad.lo.s32 	%r62, %r30, %r46, %r1;
	mad.lo.s32 	%r58, %r30, %r45, %r1;
	mov.b32 	%r60, 0;
	cvt.s64.s32 	%rd19, %r5;
	cvt.u64.u32 	%rd20, %r1;
	add.s64 	%rd21, %rd20, %rd19;
	mul.wide.s32 	%rd50, %r7, 4;
	mov.u32 	%r59, %r8;
	mov.u32 	%r61, %r7;
$L__BB0_4:
	add.s32 	%r47, %r1, 1;
	setp.ge.s32 	%p6, %r47, %r30;
	mov.f32 	%f74, 0f00000000;
	@%p6 bra 	$L__BB0_6;
	mul.wide.s32 	%rd16, %r57, 4;
	add.s64 	%rd17, %rd4, %rd16;
	ld.global.f32 	%f74, [%rd17];
$L__BB0_6:
	setp.lt.s32 	%p7, %r1, 1;
	mov.f32 	%f75, 0f00000000;
	@%p7 bra 	$L__BB0_8;
	cvt.s64.s32 	%rd18, %r60;
	add.s64 	%rd22, %rd21, %rd18;
	shl.b64 	%rd23, %rd22, 2;
	add.s64 	%rd24, %rd4, %rd23;
	ld.global.f32 	%f75, [%rd24+-4];
$L__BB0_8:
	add.s32 	%r48, %r39, 1;
	setp.ge.u32 	%p8, %r48, %r33;
	sub.f32 	%f7, %f74, %f75;
	mov.f32 	%f76, 0f00000000;
	@%p8 bra 	$L__BB0_10;
	mul.wide.s32 	%rd25, %r57, 4;
	add.s64 	%rd26, %rd3, %rd25;
	ld.global.f32 	%f76, [%rd26];
$L__BB0_10:
	setp.eq.s32 	%p9, %r39, 0;
	mov.f32 	%f77, 0f00000000;
	@%p9 bra 	$L__BB0_12;
	mul.wide.s32 	%rd27, %r59, 4;
	add.s64 	%rd28, %rd3, %rd27;
	ld.global.f32 	%f77, [%rd28];
$L__BB0_12:
	ld.param.u64 	%rd69, [_Z4dualPfS_S_S_S_ffiii_param_1];
	sub.f32 	%f42, %f76, %f77;
	cvta.to.global.u64 	%rd29, %rd69;
	mul.wide.s32 	%rd30, %r57, 4;
	add.s64 	%rd5, %rd29, %rd30;
	ld.global.f32 	%f43, [%rd5];
	add.f32 	%f44, %f7, %f42;
	fma.rn.f32 	%f12, %f36, %f44, %f43;
	add.s64 	%rd6, %rd2, %rd30;
	ld.global.f32 	%f45, [%rd6];
	sub.f32 	%f13, %f12, %f45;
	setp.leu.f32 	%p10, %f13, %f1;
	@%p10 bra 	$L__BB0_14;
	sub.f32 	%f46, %f12, %f1;
	mul.wide.s32 	%rd31, %r57, 4;
	add.s64 	%rd32, %rd1, %rd31;
	st.global.f32 	[%rd32], %f46;
$L__BB0_14:
	setp.geu.f32 	%p11, %f13, %f2;
	@%p11 bra 	$L__BB0_16;
	add.f32 	%f47, %f1, %f12;
	mul.wide.s32 	%rd33, %r57, 4;
	add.s64 	%rd34, %rd1, %rd33;
	st.global.f32 	[%rd34], %f47;
$L__BB0_16:
	abs.f32 	%f48, %f13;
	setp.gtu.f32 	%p12, %f48, %f1;
	@%p12 bra 	$L__BB0_18;
	ld.global.f32 	%f49, [%rd6];
	mul.wide.s32 	%rd35, %r57, 4;
	add.s64 	%rd36, %rd1, %rd35;
	st.global.f32 	[%rd36], %f49;
$L__BB0_18:
	add.s32 	%r49, %r1, 1;
	setp.ge.s32 	%p13, %r49, %r30;
	mov.f32 	%f78, 0f00000000;
	@%p13 bra 	$L__BB0_20;
	mul.wide.s32 	%rd37, %r58, 4;
	add.s64 	%rd38, %rd4, %rd37;
	ld.global.f32 	%f78, [%rd38];
$L__BB0_20:
	mov.f32 	%f79, 0f00000000;
	@%p7 bra 	$L__BB0_22;
	cvt.s64.s32 	%rd39, %r61;
	add.s64 	%rd43, %rd21, %rd39;
	shl.b64 	%rd44, %rd43, 2;
	add.s64 	%rd45, %rd4, %rd44;
	ld.global.f32 	%f79, [%rd45+-4];
$L__BB0_22:
	add.s32 	%r50, %r39, 1;
	setp.ge.u32 	%p15, %r50, %r33;
	sub.f32 	%f18, %f78, %f79;
	mov.f32 	%f80, 0f00000000;
	@%p15 bra 	$L__BB0_24;
	mul.wide.s32 	%rd46, %r58, 4;
	add.s64 	%rd47, %rd3, %rd46;
	ld.global.f32 	%f80, [%rd47];
$L__BB0_24:
	mov.f32 	%f81, 0f00000000;
	@%p9 bra 	$L__BB0_26;
	mul.wide.s32 	%rd48, %r62, 4;
	add.s64 	%rd49, %rd3, %rd48;
	ld.global.f32 	%f81, [%rd49];
$L__BB0_26:
	sub.f32 	%f54, %f80, %f81;
	add.s64 	%rd51, %rd5, %rd50;
	ld.global.f32 	%f55, [%rd51];
	add.f32 	%f56, %f18, %f54;
	fma.rn.f32 	%f23, %f36, %f56, %f55;
	add.s64 	%rd7, %rd6, %rd50;
	ld.global.f32 	%f57, [%rd7];
	sub.f32 	%f24, %f23, %f57;
	setp.leu.f32 	%p17, %f24, %f1;
	mul.wide.s32 	%rd52, %r58, 4;
	add.s64 	%rd8, %rd1, %rd52;
	@%p17 bra 	$L__BB0_28;
	sub.f32 	%f58, %f23, %f1;
	st.global.f32 	[%rd8], %f58;
$L__BB0_28:
	setp.geu.f32 	%p18, %f24, %f2;
	@%p18 bra 	$L__BB0_30;
	add.f32 	%f59, %f1, %f23;
	st.global.f32 	[%rd8], %f59;
$L__BB0_30:
	abs.f32 	%f60, %f24;
	setp.gtu.f32 	%p19, %f60, %f1;
	@%p19 bra 	$L__BB0_32;
	ld.global.f32 	%f61, [%rd7];
	st.global.f32 	[%rd8], %f61;
$L__BB0_32:
	and.b32  	%r64, %r32, 2147483646;
	add.s32 	%r63, %r63, 2;
	shl.b32 	%r51, %r7, 1;
	add.s32 	%r62, %r62, %r51;
	add.s32 	%r61, %r61, %r51;
	add.s32 	%r60, %r60, %r51;
	add.s32 	%r59, %r59, %r51;
	add.s32 	%r58, %r58, %r51;
	add.s32 	%r57, %r57, %r51;
	setp.ne.s32 	%p20, %r63, 0;
	@%p20 bra 	$L__BB0_4;
$L__BB0_33:
	and.b32  	%r52, %r32, 1;
	setp.eq.b32 	%p21, %r52, 1;
	not.pred 	%p22, %p21;
	@%p22 bra 	$L__BB0_48;
	add.s32 	%r53, %r1, 1;
	setp.ge.s32 	%p23, %r53, %r30;
	mul.lo.s32 	%r28, %r7, %r64;
	add.s32 	%r54, %r5, %r1;
	add.s32 	%r29, %r54, %r28;
	mov.f32 	%f82, 0f00000000;
	@%p23 bra 	$L__BB0_36;
	mul.wide.s32 	%rd53, %r29, 4;
	add.s64 	%rd54, %rd4, %rd53;
	ld.global.f32 	%f82, [%rd54];
$L__BB0_36:
	setp.lt.s32 	%p24, %r1, 1;
	mov.f32 	%f83, 0f00000000;
	@%p24 bra 	$L__BB0_38;
	cvt.s64.s32 	%rd55, %r28;
	cvt.s64.s32 	%rd56, %r5;
	cvt.u64.u32 	%rd57, %r1;
	add.s64 	%rd58, %rd57, %rd56;
	add.s64 	%rd59, %rd58, %rd55;
	shl.b64 	%rd60, %rd59, 2;
	add.s64 	%rd61, %rd4, %rd60;
	ld.global.f32 	%f83, [%rd61+-4];
$L__BB0_38:
	add.s32 	%r55, %r39, 1;
	setp.ge.u32 	%p25, %r55, %r33;
	sub.f32 	%f29, %f82, %f83;
	mov.f32 	%f84, 0f00000000;
	@%p25 bra 	$L__BB0_40;
	mul.wide.s32 	%rd62, %r29, 4;
	add.s64 	%rd63, %rd3, %rd62;
	ld.global.f32 	%f84, [%rd63];
$L__BB0_40:
	setp.eq.s32 	%p26, %r39, 0;
	mov.f32 	%f85, 0f00000000;
	@%p26 bra 	$L__BB0_42;
	add.s32 	%r56, %r8, %r28;
	mul.wide.s32 	%rd64, %r56, 4;
	add.s64 	%rd65, %rd3, %rd64;
	ld.global.f32 	%f85, [%rd65];
$L__BB0_42:
	ld.param.u64 	%rd70, [_Z4dualPfS_S_S_S_ffiii_param_1];
	sub.f32 	%f66, %f84, %f85;
	cvta.to.global.u64 	%rd66, %rd70;
	mul.wide.s32 	%rd67, %r29, 4;
	add.s64 	%rd68, %rd66, %rd67;
	ld.global.f32 	%f67, [%rd68];
	add.f32 	%f68, %f29, %f66;
	fma.rn.f32 	%f34, %f36, %f68, %f67;
	add.s64 	%rd9, %rd2, %rd67;
	ld.global.f32 	%f69, [%rd9];
	sub.f32 	%f35, %f34, %f69;
	setp.leu.f32 	%p27, %f35, %f1;
	add.s64 	%rd10, %rd1, %rd67;
	@%p27 bra 	$L__BB0_44;
	sub.f32 	%f70, %f34, %f1;
	st.global.f32 	[%rd10], %f70;
$L__BB0_44:
	setp.geu.f32 	%p28, %f35, %f2;
	@%p28 bra 	$L__BB0_46;
	add.f32 	%f71, %f1, %f34;
	st.global.f32 	[%rd10], %f71;
$L__BB0_46:
	abs.f32 	%f72, %f35;
	setp.gtu.f32 	%p29, %f72, %f1;
	@%p29 bra 	$L__BB0_48;
	ld.global.f32 	%f73, [%rd9];
	st.global.f32 	[%rd10], %f73;
$L__BB0_48:
	ret;

}


// ===== COMPILED SASS (sm_100) =====

	.target	sm_100

	.elftype	@"ET_EXEC"


//--------------------- .note.nv.tkinfo           --------------------------
	.section	.note.nv.tkinfo,"",@"SHT_NOTE"
	.sectionflags	@"SHF_NOTE_NV_TKINFO"
	.tkinfo
        /*0018*/ 	.word	0x00000002
        /*0030*/ 	.string	""
        /*0030*/ 	.string	"ptxas"
        /*0030*/ 	.string	"Cuda compilation tools, release 13.0, V13.0.88"
        /*0030*/ 	.string	"Build cuda_13.0.r13.0/compiler.36424714_0"
        /*0030*/ 	.string	"-arch sm_100 -m 64 "



//--------------------- .note.nv.cuinfo           --------------------------
	.section	.note.nv.cuinfo,"",@"SHT_NOTE"
	.sectionflags	@"SHF_NOTE_NV_CUINFO"
        /*0018*/ 	.short	0x0002
        /*001a*/ 	.short	0x0064
        /*001c*/ 	.short	0x0082
	.zero		2


//--------------------- .nv.info                  --------------------------
	.section	.nv.info,"",@"SHT_CUDA_INFO"
	.align	4


	//----- nvinfo : EIATTR_REGCOUNT
	.align		4
        /*0000*/ 	.byte	0x04, 0x2f
        /*0002*/ 	.short	(.L_1 - .L_0)
	.align		4
.L_0:
        /*0004*/ 	.word	index@(_Z4dualPfS_S_S_S_ffiii)
        /*0008*/ 	.word	0x00000020


	//----- nvinfo : EIATTR_FRAME_SIZE
	.align		4
.L_1:
        /*000c*/ 	.byte	0x04, 0x11
        /*000e*/ 	.short	(.L_3 - .L_2)
	.align		4
.L_2:
        /*0010*/ 	.word	index@(_Z4dualPfS_S_S_S_ffiii)
        /*0014*/ 	.word	0x00000000


	//----- nvinfo : EIATTR_MIN_STACK_SIZE
	.align		4
.L_3:
        /*0018*/ 	.byte	0x04, 0x12
        /*001a*/ 	.short	(.L_5 - .L_4)
	.align		4
.L_4:
        /*001c*/ 	.word	index@(_Z4dualPfS_S_S_S_ffiii)
        /*0020*/ 	.word	0x00000000
.L_5:


//--------------------- .nv.compat                --------------------------
	.section	.nv.compat,"",@"SHT_CUDA_COMPAT_INFO"
	.align	4
        /*0000*/ 	.byte	0x02, 0x09, 0x00, 0x00, 0x02, 0x02, 0x01, 0x00, 0x02, 0x05, 0x05, 0x00, 0x03, 0x07, 0x01, 0x01
        /*0010*/ 	.byte	0x02, 0x03, 0x00, 0x00, 0x02, 0x06, 0x01, 0x00, 0x04, 0x0b, 0x08, 0x00, 0x09, 0x00, 0x00, 0x00
        /*0020*/ 	.byte	0x00, 0x00, 0x00, 0x00


//--------------------- .nv.info._Z4dualPfS_S_S_S_ffiii --------------------------
	.section	.nv.info._Z4dualPfS_S_S_S_ffiii,"",@"SHT_CUDA_INFO"
	.sectionflags	@""
	.align	4


	//----- nvinfo : EIATTR_CUDA_API_VERSION
	.align		4
        /*0000*/ 	.byte	0x04, 0x37
        /*0002*/ 	.short	(.L_7 - .L_6)
.L_6:
        /*0004*/ 	.word	0x00000082


	//----- nvinfo : EIATTR_KPARAM_INFO
	.align		4
.L_7:
        /*0008*/ 	.byte	0x04, 0x17
        /*000a*/ 	.short	(.L_9 - .L_8)
.L_8:
        /*000c*/ 	.word	0x00000000
        /*0010*/ 	.short	0x0009
        /*0012*/ 	.short	0x0038
        /*0014*/ 	.byte	0x00, 0xf0, 0x11, 0x00


	//----- nvinfo : EIATTR_KPARAM_INFO
	.align		4
.L_9:
        /*0018*/ 	.byte	0x04, 0x17
        /*001a*/ 	.short	(.L_11 - .L_10)
.L_10:
        /*001c*/ 	.word	0x00000000
        /*0020*/ 	.short	0x0008
        /*0022*/ 	.short	0x0034
        /*0024*/ 	.byte	0x00, 0xf0, 0x11, 0x00


	//----- nvinfo : EIATTR_KPARAM_INFO
	.align		4
.L_11:
        /*0028*/ 	.byte	0x04, 0x17
        /*002a*/ 	.short	(.L_13 - .L_12)
.L_12:
        /*002c*/ 	.word	0x00000000
        /*0030*/ 	.short	0x0007
        /*0032*/ 	.short	0x0030
        /*0034*/ 	.byte	0x00, 0xf0, 0x11, 0x00


	//----- nvinfo : EIATTR_KPARAM_INFO
	.align		4
.L_13:
        /*0038*/ 	.byte	0x04, 0x17
        /*003a*/ 	.short	(.L_15 - .L_14)
.L_14:
        /*003c*/ 	.word	0x00000000
        /*0040*/ 	.short	0x0006
        /*0042*/ 	.short	0x002c
        /*0044*/ 	.byte	0x00, 0xf0, 0x11, 0x00


	//----- nvinfo : EIATTR_KPARAM_INFO
	.align		4
.L_15:
        /*0048*/ 	.byte	0x04, 0x17
        /*004a*/ 	.short	(.L_17 - .L_16)
.L_16:
        /*004c*/ 	.word	0x00000000
        /*0050*/ 	.short	0x0005
        /*0052*/ 	.short	0x0028
        /*0054*/ 	.byte	0x00, 0xf0, 0x11, 0x00


	//----- nvinfo : EIATTR_KPARAM_INFO
	.align		4
.L_17:
        /*0058*/ 	.byte	0x04, 0x17
        /*005a*/ 	.short	(.L_19 - .L_18)
.L_18:
        /*005c*/ 	.word	0x00000000
        /*0060*/ 	.short	0x0004
        /*0062*/ 	.short	0x0020
        /*0064*/ 	.byte	0x00, 0xf5, 0x21, 0x00


	//----- nvinfo : EIATTR_KPARAM_INFO
	.align		4
.L_19:
        /*0068*/ 	.byte	0x04, 0x17
        /*006a*/ 	.short	(.L_21 - .L_20)
.L_20:
        /*006c*/ 	.word	0x00000000
        /*0070*/ 	.short	0x0003
        /*0072*/ 	.short	0x0018
        /*0074*/ 	.byte	0x00, 0xf5, 0x21, 0x00


	//----- nvinfo : EIATTR_KPARAM_INFO
	.align		4
.L_21:
        /*0078*/ 	.byte	0x04, 0x17
        /*007a*/ 	.short	(.L_23 - .L_22)
.L_22:
        /*007c*/ 	.word	0x00000000
        /*0080*/ 	.short	0x0002
        /*0082*/ 	.short	0x0010
        /*0084*/ 	.byte	0x00, 0xf5, 0x21, 0x00


	//----- nvinfo : EIATTR_KPARAM_INFO
	.align		4
.L_23:
        /*0088*/ 	.byte	0x04, 0x17
        /*008a*/ 	.short	(.L_25 - .L_24)
.L_24:
        /*008c*/ 	.word	0x00000000
        /*0090*/ 	.short	0x0001
        /*0092*/ 	.short	0x0008
        /*0094*/ 	.byte	0x00, 0xf5, 0x21, 0x00


	//----- nvinfo : EIATTR_KPARAM_INFO
	.align		4
.L_25:
        /*0098*/ 	.byte	0x04, 0x17
        /*009a*/ 	.short	(.L_27 - .L_26)
.L_26:
        /*009c*/ 	.word	0x00000000
        /*00a0*/ 	.short	0x0000
        /*00a2*/ 	.short	0x0000
        /*00a4*/ 	.byte	0x00, 0xf5, 0x21, 0x00


	//----- nvinfo : EIATTR_SPARSE_MMA_MASK
	.align		4
.L_27:
        /*00a8*/ 	.byte	0x03, 0x50
        /*00aa*/ 	.short	0x0000


	//----- nvinfo : EIATTR_MAXREG_COUNT
	.align		4
        /*00ac*/ 	.byte	0x03, 0x1b
        /*00ae*/ 	.short	0x00ff


	//----- nvinfo : EIATTR_MERCURY_ISA_VERSION
	.align		4
        /*00b0*/ 	.byte	0x03, 0x5f
        /*00b2*/ 	.short	0x0101


	//----- nvinfo : EIATTR_VRC_CTA_INIT_COUNT
	.align		4
        /*00b4*/ 	.byte	0x02, 0x4a
	.zero		1
	.zero		1


	//----- nvinfo : EIATTR_EXIT_INSTR_OFFSETS
	.align		4
        /*00b8*/ 	.byte	0x04, 0x1c
        /*00ba*/ 	.short	(.L_29 - .L_28)


	//   ....[0]....
.L_28:
        /*00bc*/ 	.word	0x000000d0


	//   ....[1]....
        /*00c0*/ 	.word	0x00000100


	//   ....[2]....
        /*00c4*/ 	.word	0x000009b0


	//   ....[3]....
        /*00c8*/ 	.word	0x00000ce0


	//   ....[4]....
        /*00cc*/ 	.word	0x00000d10


	//----- nvinfo : EIATTR_CBANK_PARAM_SIZE
	.align		4
.L_29:
        /*00d0*/ 	.byte	0x03, 0x19
        /*00d2*/ 	.short	0x003c


	//----- nvinfo : EIATTR_PARAM_CBANK
	.align		4
        /*00d4*/ 	.byte	0x04, 0x0a
        /*00d6*/ 	.short	(.L_31 - .L_30)
	.align		4
.L_30:
        /*00d8*/ 	.word	index@(.nv.constant0._Z4dualPfS_S_S_S_ffiii)
        /*00dc*/ 	.short	0x0380
        /*00de*/ 	.short	0x003c


	//----- nvinfo : EIATTR_SW_WAR
	.align		4
.L_31:
        /*00e0*/ 	.byte	0x04, 0x36
        /*00e2*/ 	.short	(.L_33 - .L_32)
.L_32:
        /*00e4*/ 	.word	0x00000008
.L_33:


//--------------------- .nv.callgraph             --------------------------
	.section	.nv.callgraph,"",@"SHT_CUDA_CALLGRAPH"
	.align	4
	.sectionentsize	8
	.align		4
        /*0000*/ 	.word	0x00000000
	.align		4
        /*0004*/ 	.word	0xffffffff
	.align		4
        /*0008*/ 	.word	0x00000000
	.align		4
        /*000c*/ 	.word	0xfffffffe
	.align		4
        /*0010*/ 	.word	0x00000000
	.align		4
        /*0014*/ 	.word	0xfffffffd
	.align		4
        /*0018*/ 	.word	0x00000000
	.align		4
        /*001c*/ 	.word	0xfffffffc


//--------------------- .text._Z4dualPfS_S_S_S_ffiii --------------------------
	.section	.text._Z4dualPfS_S_S_S_ffiii,"ax",@progbits
	.align	128
        .global         _Z4dualPfS_S_S_S_ffiii
        .type           _Z4dualPfS_S_S_S_ffiii,@function
        .size           _Z4dualPfS_S_S_S_ffiii,(.L_x_3 - _Z4dualPfS_S_S_S_ffiii)
        .other          _Z4dualPfS_S_S_S_ffiii,@"STO_CUDA_ENTRY STV_DEFAULT"
_Z4dualPfS_S_S_S_ffiii:
.text._Z4dualPfS_S_S_S_ffiii:
[----:B------:R-:W-:Y:S01]  /*0000*/  LDC R1, c[0x0][0x37c] ;  /* 0x0000df00ff017b82 */ /* 0x000fe20000000800 */
[----:B------:R-:W0:Y:S07]  /*0010*/  S2R R7, SR_TID.Y ;  /* 0x0000000000077919 */ /* 0x000e2e0000002200 */
[----:B------:R-:W1:Y:S01]  /*0020*/  S2UR UR4, SR_CTAID.Y ;  /* 0x00000000000479c3 */ /* 0x000e620000002600 */
[----:B------:R-:W2:Y:S01]  /*0030*/  LDCU UR6, c[0x0][0x360] ;  /* 0x00006c00ff0677ac */ /* 0x000ea20008000800 */
[----:B------:R-:W2:Y:S01]  /*0040*/  S2R R2, SR_TID.X ;  /* 0x0000000000027919 */ /* 0x000ea20000002100 */
[----:B------:R-:W1:Y:S01]  /*0050*/  LDCU UR5, c[0x0][0x364] ;  /* 0x00006c80ff0577ac */ /* 0x000e620008000800 */
[----:B------:R-:W2:Y:S01]  /*0060*/  S2R R3, SR_CTAID.X ;  /* 0x0000000000037919 */ /* 0x000ea20000002500 */
[----:B------:R-:W3:Y:S01]  /*0070*/  LDCU.64 UR8, c[0x0][0x3b0] ;  /* 0x00007600ff0877ac */ /* 0x000ee20008000a00 */
[----:B-1----:R-:W-:-:S06]  /*0080*/  UIMAD UR5, UR5, UR4, URZ ;  /* 0x00000004050572a4 */ /* 0x002fcc000f8e02ff */
[----:B0-----:R-:W-:-:S05]  /*0090*/  VIADD R0, R7, UR5 ;  /* 0x0000000507007c36 */ /* 0x001fca0008000000 */
[----:B---3--:R-:W-:Y:S01]  /*00a0*/  ISETP.GE.AND P0, PT, R0, UR9, PT ;  /* 0x0000000900007c0c */ /* 0x008fe2000bf06270 */
[----:B--2---:R-:W-:-:S05]  /*00b0*/  IMAD R2, R3, UR6, R2 ;  /* 0x0000000603027c24 */ /* 0x004fca000f8e0202 */
[----:B------:R-:W-:-:S13]  /*00c0*/  ISETP.GE.OR P0, PT, R2, UR8, P0 ;  /* 0x0000000802007c0c */ /* 0x000fda0008706670 */
[----:B------:R-:W-:Y:S05]  /*00d0*/  @P0 EXIT ;  /* 0x000000000000094d */ /* 0x000fea0003800000 */
[----:B------:R-:W0:Y:S02]  /*00e0*/  LDC R6, c[0x0][0x3b8] ;  /* 0x0000ee00ff067b82 */ /* 0x000e240000000800 */
[----:B0-----:R-:W-:-:S13]  /*00f0*/  ISETP.GE.AND P0, PT, R6, 0x1, PT ;  /* 0x000000010600780c */ /* 0x001fda0003f06270 */
[----:B------:R-:W-:Y:S05]  /*0100*/  @!P0 EXIT ;  /* 0x000000000000894d */ /* 0x000fea0003800000 */
[----:B------:R-:W0:Y:S01]  /*0110*/  LDCU.64 UR10, c[0x0][0x3a8] ;  /* 0x00007500ff0a77ac */ /* 0x000e220008000a00 */
[----:B------:R-:W-:Y:S01]  /*0120*/  ISETP.NE.AND P0, PT, R6, 0x1, PT ;  /* 0x000000010600780c */ /* 0x000fe20003f05270 */
[----:B------:R-:W-:Y:S01]  /*0130*/  HFMA2 R8, -RZ, RZ, 0, 0 ;  /* 0x00000000ff087431 */ /* 0x000fe200000001ff */
[----:B------:R-:W1:Y:S01]  /*0140*/  LDCU.64 UR14, c[0x0][0x358] ;  /* 0x00006b00ff0e77ac */ /* 0x000e620008000a00 */
[----:B------:R-:W-:Y:S01]  /*0150*/  UIMAD UR6, UR9, UR8, URZ ;  /* 0x00000008090672a4 */ /* 0x000fe2000f8e02ff */
[----:B0-----:R-:W-:-:S04]  /*0160*/  IMAD.U32 R3, RZ, RZ, UR11 ;  /* 0x0000000bff037e24 */ /* 0x001fc8000f8e00ff */
[----:B------:R-:W-:-:S05]  /*0170*/  FMUL R3, R3, UR10 ;  /* 0x0000000a03037c20 */ /* 0x000fca0008400000 */
[----:B------:R-:W-:Y:S01]  /*0180*/  R2UR UR13, R3 ;  /* 0x00000000030d72ca */ /* 0x000fe200000e0000 */
[----:B------:R-:W-:-:S05]  /*0190*/  IMAD R3, R0, UR8, RZ ;  /* 0x0000000800037c24 */ /* 0x000fca000f8e02ff */
[----:B------:R-:W-:Y:S01]  /*01a0*/  IADD3 R4, PT, PT, R2, -UR8, R3 ;  /* 0x8000000802047c10 */ /* 0x000fe2000fffe003 */
[----:B-1----:R-:W-:Y:S08]  /*01b0*/  @!P0 BRA `(.L_x_0) ;  /* 0x0000000400f08947 */ /* 0x002ff00003800000 */
[----:B------:R-:W0:Y:S01]  /*01c0*/  LDC.64 R10, c[0x0][0x3a0] ;  /* 0x0000e800ff0a7b82 */ /* 0x000e220000000a00 */
[----:B------:R-:W-:Y:S01]  /*01d0*/  IMAD.U32 R8, RZ, RZ, UR5 ;  /* 0x00000005ff087e24 */ /* 0x000fe2000f8e00ff */
[C---:B------:R-:W-:Y:S01]  /*01e0*/  IADD3 R5, PT, PT, R2.reuse, 0x1, RZ ;  /* 0x0000000102057810 */ /* 0x040fe20007ffe0ff */
[----:B------:R-:W1:Y:S01]  /*01f0*/  LDCU UR11, c[0x0][0x3b4] ;  /* 0x00007680ff0b77ac */ /* 0x000e620008000800 */
[-C--:B------:R-:W-:Y:S02]  /*0200*/  IADD3 R23, PT, PT, R2, R3.reuse, RZ ;  /* 0x0000000302177210 */ /* 0x080fe40007ffe0ff */
[----:B------:R-:W-:Y:S01]  /*0210*/  IADD3 R7, PT, PT, R8, UR9, R7 ;  /* 0x0000000908077c10 */ /* 0x000fe2000fffe007 */
[----:B------:R-:W2:Y:S01]  /*0220*/  LDCU UR10, c[0x0][0x3a8] ;  /* 0x00007500ff0a77ac */ /* 0x000ea20008000800 */
[----:B------:R-:W3:Y:S01]  /*0230*/  LDC.64 R12, c[0x0][0x380] ;  /* 0x0000e000ff0c7b82 */ /* 0x000ee20000000a00 */
[----:B------:R-:W-:Y:S02]  /*0240*/  ISETP.GE.AND P3, PT, R5, UR8, PT ;  /* 0x0000000805007c0c */ /* 0x000fe4000bf66270 */
[C---:B------:R-:W-:Y:S01]  /*0250*/  VIADD R9, R7.reuse, 0xffffffff ;  /* 0xffffffff07097836 */ /* 0x040fe20000000000 */
[----:B------:R-:W-:Y:S01]  /*0260*/  IADD3 R5, P0, PT, R2, R3, RZ ;  /* 0x0000000302057210 */ /* 0x000fe20007f1e0ff */
[--C-:B------:R-:W-:Y:S01]  /*0270*/  IMAD R7, R7, UR8, R2.reuse ;  /* 0x0000000807077c24 */ /* 0x100fe2000f8e0202 */
[----:B------:R-:W-:Y:S01]  /*0280*/  LOP3.LUT R8, R6, 0x7ffffffe, RZ, 0xc0, !PT ;  /* 0x7ffffffe06087812 */ /* 0x000fe200078ec0ff */
[----:B------:R-:W-:Y:S01]  /*0290*/  IMAD R9, R9, UR8, R2 ;  /* 0x0000000809097c24 */ /* 0x000fe2000f8e0202 */
[----:B------:R-:W-:Y:S01]  /*02a0*/  LEA.HI.X.SX32 R22, R3, RZ, 0x1, P0 ;  /* 0x000000ff03167211 */ /* 0x000fe200000f0eff */
[----:B------:R-:W-:Y:S01]  /*02b0*/  IMAD.MOV.U32 R6, RZ, RZ, R4 ;  /* 0x000000ffff067224 */ /* 0x000fe200078e0004 */
[----:B------:R-:W-:Y:S01]  /*02c0*/  IADD3 R24, PT, PT, -R8, RZ, RZ ;  /* 0x000000ff08187210 */ /* 0x000fe20007ffe1ff */
[----:B------:R-:W4:Y:S01]  /*02d0*/  LDCU UR12, c[0x0][0x3b0] ;  /* 0x00007600ff0c77ac */ /* 0x000f220008000800 */
[----:B------:R-:W-:Y:S01]  /*02e0*/  UMOV UR4, URZ ;  /* 0x000000ff00047c82 */ /* 0x000fe20008000000 */
[----:B-1----:R-:W-:-:S05]  /*02f0*/  UMOV UR7, UR6 ;  /* 0x0000000600077c82 */ /* 0x002fca0008000000 */
.L_x_1:
[----:B------:R-:W-:Y:S01]  /*0300*/  ISETP.GE.AND P2, PT, R2, 0x1, PT ;  /* 0x000000010200780c */ /* 0x000fe20003f46270 */
[----:B-1----:R-:W1:Y:S01]  /*0310*/  @!P3 LDC.64 R14, c[0x0][0x390] ;  /* 0x0000e400ff0ebb82 */ /* 0x002e620000000a00 */
[C---:B------:R-:W-:Y:S01]  /*0320*/  VIADD R18, R0.reuse, 0x1 ;  /* 0x0000000100127836 */ /* 0x040fe20000000000 */
[----:B------:R-:W-:Y:S01]  /*0330*/  UMOV UR9, UR11 ;  /* 0x0000000b00097c82 */ /* 0x000fe20008000000 */
[----:B------:R-:W-:Y:S01]  /*0340*/  ISETP.NE.AND P0, PT, R0, RZ, PT ;  /* 0x000000ff0000720c */ /* 0x000fe20003f05270 */
[----:B------:R-:W-:Y:S02]  /*0350*/  HFMA2 R25, -RZ, RZ, 0, 0 ;  /* 0x00000000ff197431 */ /* 0x000fe400000001ff */
[----:B------:R-:W-:-:S06]  /*0360*/  ISETP.GE.U32.AND P1, PT, R18, UR9, PT ;  /* 0x0000000912007c0c */ /* 0x000fcc000bf26070 */
[----:B------:R-:W5:Y:S01]  /*0370*/  @P2 LDC.64 R16, c[0x0][0x390] ;  /* 0x0000e400ff102b82 */ /* 0x000f620000000a00 */
[----:B------:R-:W-:-:S07]  /*0380*/  IMAD.U32 R21, RZ, RZ, UR4 ;  /* 0x00000004ff157e24 */ /* 0x000fce000f8e00ff */
[----:B------:R-:W2:Y:S01]  /*0390*/  @P0 LDC.64 R18, c[0x0][0x398] ;  /* 0x0000e600ff120b82 */ /* 0x000ea20000000a00 */
[----:B-1----:R-:W-:-:S07]  /*03a0*/  @!P3 IMAD.WIDE R28, R23, 0x4, R14 ;  /* 0x00000004171cb825 */ /* 0x002fce00078e020e */
[----:B------:R-:W1:Y:S01]  /*03b0*/  @!P1 LDC.64 R14, c[0x0][0x398] ;  /* 0x0000e600ff0e9b82 */ /* 0x000e620000000a00 */
[----:B------:R2:W4:Y:S01]  /*03c0*/  @!P3 LDG.E R25, desc[UR14][R28.64] ;  /* 0x0000000e1c19b981 */ /* 0x000522000c1e1900 */
[----:B------:R-:W-:Y:S02]  /*03d0*/  @P2 IADD3 R20, P3, PT, R5, UR4, RZ ;  /* 0x0000000405142c10 */ /* 0x000fe4000ff7e0ff */
[----:B------:R-:W-:Y:S02]  /*03e0*/  MOV R26, RZ ;  /* 0x000000ff001a7202 */ /* 0x000fe40000000f00 */
[----:B------:R-:W-:Y:S02]  /*03f0*/  @P2 LEA.HI.X.SX32 R21, R21, R22, 0x1, P3 ;  /* 0x0000001615152211 */ /* 0x000fe400018f0eff */
[----:B-----5:R-:W-:-:S04]  /*0400*/  @P2 LEA R16, P3, R20, R16, 0x2 ;  /* 0x0000001014102211 */ /* 0x020fc800078610ff */
[----:B------:R-:W-:Y:S02]  /*0410*/  @P2 LEA.HI.X R17, R20, R17, R21, 0x2, P3 ;  /* 0x0000001114112211 */ /* 0x000fe400018f1415 */
[----:B------:R-:W5:Y:S03]  /*0420*/  LDC.64 R20, c[0x0][0x388] ;  /* 0x0000e200ff147b82 */ /* 0x000f660000000a00 */
[----:B------:R1:W4:Y:S01]  /*0430*/  @P2 LDG.E R26, desc[UR14][R16.64+-0x4] ;  /* 0xfffffc0e101a2981 */ /* 0x000322000c1e1900 */
[----:B--2---:R-:W-:-:S04]  /*0440*/  @P0 IMAD.WIDE R28, R6, 0x4, R18 ;  /* 0x00000004061c0825 */ /* 0x004fc800078e0212 */
[----:B-1----:R-:W-:Y:S01]  /*0450*/  @!P1 IMAD.WIDE R16, R23, 0x4, R14 ;  /* 0x0000000417109825 */ /* 0x002fe200078e020e */
[----:B------:R-:W-:-:S06]  /*0460*/  CS2R R14, SRZ ;  /* 0x00000000000e7805 */ /* 0x000fcc000001ff00 */
[----:B------:R-:W2:Y:S04]  /*0470*/  @!P1 LDG.E R14, desc[UR14][R16.64] ;  /* 0x0000000e100e9981 */ /* 0x000ea8000c1e1900 */
[----:B------:R-:W2:Y:S01]  /*0480*/  @P0 LDG.E R15, desc[UR14][R28.64] ;  /* 0x0000000e1c0f0981 */ /* 0x000ea2000c1e1900 */
[----:B-----5:R-:W-:-:S04]  /*0490*/  IMAD.WIDE R20, R23, 0x4, R20 ;  /* 0x0000000417147825 */ /* 0x020fc800078e0214 */
[----:B0-----:R-:W-:Y:S01]  /*04a0*/  IMAD.WIDE R18, R23, 0x4, R10 ;  /* 0x0000000417127825 */ /* 0x001fe200078e020a */
[----:B------:R-:W5:Y:S04]  /*04b0*/  LDG.E R28, desc[UR14][R20.64] ;  /* 0x0000000e141c7981 */ /* 0x000f68000c1e1900 */
[----:B------:R-:W3:Y:S01]  /*04c0*/  LDG.E R27, desc[UR14][R18.64] ;  /* 0x0000000e121b7981 */ /* 0x000ee2000c1e1900 */
[----:B----4-:R-:W-:Y:S01]  /*04d0*/  FADD R25, -R26, R25 ;  /* 0x000000191a197221 */ /* 0x010fe20000000100 */
[----:B--2---:R-:W-:-:S04]  /*04e0*/  FADD R14, -R15, R14 ;  /* 0x0000000e0f0e7221 */ /* 0x004fc80000000100 */
[----:B------:R-:W-:-:S04]  /*04f0*/  FADD R15, R25, R14 ;  /* 0x0000000e190f7221 */ /* 0x000fc80000000000 */
[----:B-----5:R-:W-:-:S04]  /*0500*/  FFMA R14, R15, UR10, R28 ;  /* 0x0000000a0f0e7c23 */ /* 0x020fc8000800001c */
[----:B---3--:R-:W-:-:S05]  /*0510*/  FADD R15, R14, -R27 ;  /* 0x8000001b0e0f7221 */ /* 0x008fca0000000000 */
[C---:B------:R-:W-:Y:S02]  /*0520*/  FSETP.GEU.AND P4, PT, R15.reuse, -UR13, PT ;  /* 0x8000000d0f007c0b */ /* 0x040fe4000bf8e000 */
[C---:B------:R-:W-:Y:S02]  /*0530*/  FSETP.GT.AND P3, PT, R15.reuse, UR13, PT ;  /* 0x0000000d0f007c0b */ /* 0x040fe4000bf64000 */
[----:B------:R-:W-:-:S09]  /*0540*/  FSETP.GTU.AND P5, PT, |R15|, UR13, PT ;  /* 0x0000000d0f007c0b */ /* 0x000fd2000bfac200 */
[----:B------:R-:W0:Y:S01]  /*0550*/  @!P4 LDC.64 R26, c[0x0][0x380] ;  /* 0x0000e000ff1acb82 */ /* 0x000e220000000a00 */
[C---:B------:R-:W-:Y:S01]  /*0560*/  @!P4 FADD R15, R14.reuse, UR13 ;  /* 0x0000000d0e0fce21 */ /* 0x040fe20008000000 */
[----:B------:R-:W-:Y:S01]  /*0570*/  @P3 FADD R25, R14, -UR13 ;  /* 0x8000000d0e193e21 */ /* 0x000fe20008000000 */
[----:B------:R-:W-:-:S05]  /*0580*/  @P3 IMAD.WIDE R16, R23, 0x4, R12 ;  /* 0x0000000417103825 */ /* 0x000fca00078e020c */
[----:B------:R1:W-:Y:S01]  /*0590*/  @P3 STG.E desc[UR14][R16.64], R25 ;  /* 0x0000001910003986 */ /* 0x0003e2000c10190e */
[----:B------:R-:W2:Y:S01]  /*05a0*/  @!P5 LDC.64 R28, c[0x0][0x380] ;  /* 0x0000e000ff1cdb82 */ /* 0x000ea20000000a00 */
[----:B0-----:R-:W-:Y:S01]  /*05b0*/  @!P4 IMAD.WIDE R26, R23, 0x4, R26 ;  /* 0x00000004171ac825 */ /* 0x001fe200078e021a */
[----:B------:R-:W-:-:S06]  /*05c0*/  UMOV UR8, UR12 ;  /* 0x0000000c00087c82 */ /* 0x000fcc0008000000 */
[----:B-1----:R-:W0:Y:S01]  /*05d0*/  @!P1 LDC.64 R16, c[0x0][0x398] ;  /* 0x0000e600ff109b82 */ /* 0x002e220000000a00 */
[----:B------:R1:W-:Y:S04]  /*05e0*/  @!P4 STG.E desc[UR14][R26.64], R15 ;  /* 0x0000000f1a00c986 */ /* 0x0003e8000c10190e */
[----:B-1----:R-:W3:Y:S03]  /*05f0*/  @!P5 LDG.E R27, desc[UR14][R18.64] ;  /* 0x0000000e121bd981 */ /* 0x002ee6000c1e1900 */
[----:B------:R-:W1:Y:S01]  /*0600*/  @P2 LDC.64 R14, c[0x0][0x390] ;  /* 0x0000e400ff0e2b82 */ /* 0x000e620000000a00 */
[----:B--2---:R-:W-:Y:S01]  /*0610*/  @!P5 IMAD.WIDE R28, R23, 0x4, R28 ;  /* 0x00000004171cd825 */ /* 0x004fe200078e021c */
[----:B------:R-:W-:-:S03]  /*0620*/  @P2 IADD3 R25, P3, PT, R5, UR7, RZ ;  /* 0x0000000705192c10 */ /* 0x000fc6000ff7e0ff */
[----:B0-----:R-:W-:Y:S01]  /*0630*/  @!P1 IMAD.WIDE R16, R7, 0x4, R16 ;  /* 0x0000000407109825 */ /* 0x001fe200078e0210 */
[----:B---3--:R0:W-:Y:S03]  /*0640*/  @!P5 STG.E desc[UR14][R28.64], R27 ;  /* 0x0000001b1c00d986 */ /* 0x0081e6000c10190e */
[----:B0-----:R-:W-:-:S05]  /*0650*/  IMAD.U32 R29, RZ, RZ, UR7 ;  /* 0x00000007ff1d7e24 */ /* 0x001fca000f8e00ff */
[----:B------:R-:W-:Y:S02]  /*0660*/  @P2 LEA.HI.X.SX32 R26, R29, R22, 0x1, P3 ;  /* 0x000000161d1a2211 */ /* 0x000fe400018f0eff */
[C---:B-1----:R-:W-:Y:S02]  /*0670*/  @P2 LEA R14, P3, R25.reuse, R14, 0x2 ;  /* 0x0000000e190e2211 */ /* 0x042fe400078610ff */
[----:B------:R-:W-:Y:S02]  /*0680*/  IADD3 R29, PT, PT, R2, 0x1, RZ ;  /* 0x00000001021d7810 */ /* 0x000fe40007ffe0ff */
[----:B------:R-:W-:Y:S01]  /*0690*/  @P2 LEA.HI.X R15, R25, R15, R26, 0x2, P3 ;  /* 0x0000000f190f2211 */ /* 0x000fe200018f141a */
[----:B------:R-:W-:Y:S01]  /*06a0*/  HFMA2 R25, -RZ, RZ, 0, 0 ;  /* 0x00000000ff197431 */ /* 0x000fe200000001ff */
[----:B------:R-:W-:Y:S01]  /*06b0*/  ISETP.GE.AND P3, PT, R29, UR8, PT ;  /* 0x000000081d007c0c */ /* 0x000fe2000bf66270 */
[----:B------:R-:W0:Y:S04]  /*06c0*/  @P0 LDC.64 R26, c[0x0][0x398] ;  /* 0x0000e600ff1a0b82 */ /* 0x000e280000000a00 */
[----:B------:R1:W2:Y:S01]  /*06d0*/  @P2 LDG.E R25, desc[UR14][R14.64+-0x4] ;  /* 0xfffffc0e0e192981 */ /* 0x0002a2000c1e1900 */
[----:B------:R-:W-:-:S02]  /*06e0*/  IMAD.MOV.U32 R28, RZ, RZ, RZ ;  /* 0x000000ffff1c7224 */ /* 0x000fc400078e00ff */
[----:B------:R-:W-:-:S04]  /*06f0*/  IMAD.MOV.U32 R29, RZ, RZ, RZ ;  /* 0x000000ffff1d7224 */ /* 0x000fc800078e00ff */
[----:B------:R3:W4:Y:S01]  /*0700*/  @!P1 LDG.E R28, desc[UR14][R16.64] ;  /* 0x0000000e101c9981 */ /* 0x000722000c1e1900 */
[----:B-1----:R-:W1:Y:S01]  /*0710*/  @!P3 LDC.64 R14, c[0x0][0x390] ;  /* 0x0000e400ff0ebb82 */ /* 0x002e620000000a00 */
[----:B0-----:R-:W-:Y:S01]  /*0720*/  @P0 IMAD.WIDE R26, R9, 0x4, R26 ;  /* 0x00000004091a0825 */ /* 0x001fe200078e021a */
[----:B---3--:R-:W-:-:S03]  /*0730*/  MOV R17, UR6 ;  /* 0x0000000600117c02 */ /* 0x008fc60008000f00 */
[----:B------:R-:W-:Y:S01]  /*0740*/  IMAD.MOV.U32 R16, RZ, RZ, RZ ;  /* 0x000000ffff107224 */ /* 0x000fe200078e00ff */
[----:B------:R-:W4:Y:S01]  /*0750*/  @P0 LDG.E R29, desc[UR14][R26.64] ;  /* 0x0000000e1a1d0981 */ /* 0x000f22000c1e1900 */
[----:B------:R-:W-:-:S04]  /*0760*/  IMAD.WIDE R20, R17, 0x4, R20 ;  /* 0x0000000411147825 */ /* 0x000fc800078e0214 */
[----:B-1----:R-:W-:Y:S02]  /*0770*/  @!P3 IMAD.WIDE R14, R7, 0x4, R14 ;  /* 0x00000004070eb825 */ /* 0x002fe400078e020e */
[----:B------:R-:W3:Y:S04]  /*0780*/  LDG.E R20, desc[UR14][R20.64] ;  /* 0x0000000e14147981 */ /* 0x000ee8000c1e1900 */
[----:B------:R-:W2:Y:S01]  /*0790*/  @!P3 LDG.E R16, desc[UR14][R14.64] ;  /* 0x0000000e0e10b981 */ /* 0x000ea2000c1e1900 */
[----:B------:R-:W-:-:S05]  /*07a0*/  IMAD.WIDE R18, R17, 0x4, R18 ;  /* 0x0000000411127825 */ /* 0x000fca00078e0212 */
[----:B------:R-:W5:Y:S01]  /*07b0*/  LDG.E R14, desc[UR14][R18.64] ;  /* 0x0000000e120e7981 */ /* 0x000f62000c1e1900 */
[----:B----4-:R-:W-:Y:S01]  /*07c0*/  FADD R28, -R29, R28 ;  /* 0x0000001c1d1c7221 */ /* 0x010fe20000000100 */
[----:B--2---:R-:W-:-:S04]  /*07d0*/  FADD R17, -R25, R16 ;  /* 0x0000001019117221 */ /* 0x004fc80000000100 */
[----:B------:R-:W-:-:S04]  /*07e0*/  FADD R17, R17, R28 ;  /* 0x0000001c11117221 */ /* 0x000fc80000000000 */
[----:B---3--:R-:W-:-:S04]  /*07f0*/  FFMA R25, R17, UR10, R20 ;  /* 0x0000000a11197c23 */ /* 0x008fc80008000014 */
[----:B-----5:R-:W-:-:S05]  /*0800*/  FADD R16, R25, -R14 ;  /* 0x8000000e19107221 */ /* 0x020fca0000000000 */
[C---:B------:R-:W-:Y:S02]  /*0810*/  FSETP.GT.AND P0, PT, R16.reuse, UR13, PT ;  /* 0x0000000d10007c0b */ /* 0x040fe4000bf04000 */
[C---:B------:R-:W-:Y:S02]  /*0820*/  FSETP.GEU.AND P1, PT, R16.reuse, -UR13, PT ;  /* 0x8000000d10007c0b */ /* 0x040fe4000bf2e000 */
[----:B------:R-:W-:Y:S01]  /*0830*/  FSETP.GTU.AND P2, PT, |R16|, UR13, PT ;  /* 0x0000000d10007c0b */ /* 0x000fe2000bf4c200 */
[----:B------:R-:W-:-:S08]  /*0840*/  IMAD.WIDE R14, R7, 0x4, R12 ;  /* 0x00000004070e7825 */ /* 0x000fd000078e020c */
[C---:B------:R-:W-:Y:S02]  /*0850*/  @P0 FADD R17, R25.reuse, -UR13 ;  /* 0x8000000d19110e21 */ /* 0x040fe40008000000 */
[----:B------:R-:W-:-:S03]  /*0860*/  @!P1 FADD R21, R25, UR13 ;  /* 0x0000000d19159e21 */ /* 0x000fc60008000000 */
[----:B------:R1:W-:Y:S04]  /*0870*/  @P0 STG.E desc[UR14][R14.64], R17 ;  /* 0x000000110e000986 */ /* 0x0003e8000c10190e */
[----:B------:R1:W-:Y:S04]  /*0880*/  @!P1 STG.E desc[UR14][R14.64], R21 ;  /* 0x000000150e009986 */ /* 0x0003e8000c10190e */
[----:B------:R-:W2:Y:S01]  /*0890*/  @!P2 LDG.E R19, desc[UR14][R18.64] ;  /* 0x0000000e1213a981 */ /* 0x000ea2000c1e1900 */
[----:B------:R-:W-:-:S04]  /*08a0*/  IADD3 R24, PT, PT, R24, 0x2, RZ ;  /* 0x0000000218187810 */ /* 0x000fc80007ffe0ff */
[----:B------:R-:W-:Y:S01]  /*08b0*/  ISETP.NE.AND P0, PT, R24, RZ, PT ;  /* 0x000000ff1800720c */ /* 0x000fe20003f05270 */
[----:B------:R-:W-:Y:S01]  /*08c0*/  IMAD.U32 R26, RZ, RZ, UR6 ;  /* 0x00000006ff1a7e24 */ /* 0x000fe2000f8e00ff */
[----:B------:R-:W-:Y:S01]  /*08d0*/  MOV R25, UR6 ;  /* 0x0000000600197c02 */ /* 0x000fe20008000f00 */
[----:B------:R-:W-:Y:S01]  /*08e0*/  IMAD.U32 R16, RZ, RZ, UR6 ;  /* 0x00000006ff107e24 */ /* 0x000fe2000f8e00ff */
[----:B------:R-:W-:Y:S01]  /*08f0*/  MOV R20, UR6 ;  /* 0x0000000600147c02 */ /* 0x000fe20008000f00 */
[----:B------:R-:W-:Y:S02]  /*0900*/  ULEA UR7, UR6, UR7, 0x1 ;  /* 0x0000000706077291 */ /* 0x000fe4000f8e08ff */
[----:B------:R-:W-:Y:S01]  /*0910*/  ULEA UR4, UR6, UR4, 0x1 ;  /* 0x0000000406047291 */ /* 0x000fe2000f8e08ff */
[----:B------:R-:W-:Y:S01]  /*0920*/  IMAD R6, R25, 0x2, R6 ;  /* 0x0000000219067824 */ /* 0x000fe200078e0206 */
[----:B------:R-:W-:Y:S01]  /*0930*/  LEA R23, R26, R23, 0x1 ;  /* 0x000000171a177211 */ /* 0x000fe200078e08ff */
[----:B------:R-:W-:Y:S01]  /*0940*/  IMAD R9, R16, 0x2, R9 ;  /* 0x0000000210097824 */ /* 0x000fe200078e0209 */
[----:B------:R-:W-:Y:S01]  /*0950*/  LEA R7, R20, R7, 0x1 ;  /* 0x0000000714077211 */ /* 0x000fe200078e08ff */
[----:B--2---:R1:W-:Y:S01]  /*0960*/  @!P2 STG.E desc[UR14][R14.64], R19 ;  /* 0x000000130e00a986 */ /* 0x0043e2000c10190e */
[----:B------:R-:W-:Y:S06]  /*0970*/  @P0 BRA `(.L_x_1) ;  /* 0xfffffff800600947 */ /* 0x000fec000383ffff */
.L_x_0:
[----:B------:R-:W0:Y:S02]  /*0980*/  LDC R5, c[0x0][0x3b8] ;  /* 0x0000ee00ff057b82 */ /* 0x000e240000000800 */
[----:B0-----:R-:W-:-:S04]  /*0990*/  LOP3.LUT R5, R5, 0x1, RZ, 0xc0, !PT ;  /* 0x0000000105057812 */ /* 0x001fc800078ec0ff */
[----:B------:R-:W-:-:S13]  /*09a0*/  ISETP.NE.U32.AND P0, PT, R5, 0x1, PT ;  /* 0x000000010500780c */ /* 0x000fda0003f05070 */
[----:B------:R-:W-:Y:S05]  /*09b0*/  @P0 EXIT ;  /* 0x000000000000094d */ /* 0x000fea0003800000 */
[C---:B------:R-:W-:Y:S01]  /*09c0*/  ISETP.GE.AND P2, PT, R2.reuse, 0x1, PT ;  /* 0x000000010200780c */ /* 0x040fe20003f46270 */
[----:B------:R-:W-:Y:S01]  /*09d0*/  VIADD R5, R2, 0x1 ;  /* 0x0000000102057836 */ /* 0x000fe20000000000 */
[----:B------:R-:W-:Y:S01]  /*09e0*/  ISETP.NE.AND P0, PT, R0, RZ, PT ;  /* 0x000000ff0000720c */ /* 0x000fe20003f05270 */
[----:B-1----:R-:W-:Y:S01]  /*09f0*/  IMAD R21, R8, UR6, RZ ;  /* 0x0000000608157c24 */ /* 0x002fe2000f8e02ff */
[----:B------:R-:W-:Y:S01]  /*0a00*/  IADD3 R0, PT, PT, R0, 0x1, RZ ;  /* 0x0000000100007810 */ /* 0x000fe20007ffe0ff */
[----:B------:R-:W0:Y:S01]  /*0a10*/  LDC.64 R8, c[0x0][0x388] ;  /* 0x0000e200ff087b82 */ /* 0x000e220000000a00 */
[----:B------:R-:W-:Y:S02]  /*0a20*/  ISETP.GE.AND P3, PT, R5, UR8, PT ;  /* 0x0000000805007c0c */ /* 0x000fe4000bf66270 */
[----:B------:R-:W-:-:S05]  /*0a30*/  ISETP.GE.U32.AND P1, PT, R0, UR9, PT ;  /* 0x0000000900007c0c */ /* 0x000fca000bf26070 */
[----:B------:R-:W1:Y:S01]  /*0a40*/  @P2 LDC.64 R16, c[0x0][0x390] ;  /* 0x0000e400ff102b82 */ /* 0x000e620000000a00 */
[----:B------:R-:W-:Y:S01]  /*0a50*/  @P2 SHF.R.S32.HI R7, RZ, 0x1f, R3 ;  /* 0x0000001fff072819 */ /* 0x000fe20000011403 */
[--C-:B------:R-:W-:Y:S01]  /*0a60*/  @P0 IMAD.IADD R19, R4, 0x1, R21.reuse ;  /* 0x0000000104130824 */ /* 0x100fe200078e0215 */
[----:B------:R-:W-:Y:S02]  /*0a70*/  @P2 SHF.R.S32.HI R0, RZ, 0x1f, R21 ;  /* 0x0000001fff002819 */ /* 0x000fe40000011415 */
[C---:B------:R-:W-:Y:S02]  /*0a80*/  @P2 IADD3 R5, P4, P5, R21.reuse, R2, R3 ;  /* 0x0000000215052210 */ /* 0x040fe40007d9e003 */
[----:B------:R-:W-:Y:S01]  /*0a90*/  IADD3 R3, PT, PT, R21, R3, R2 ;  /* 0x0000000315037210 */ /* 0x000fe20007ffe002 */
[----:B------:R-:W2:Y:S01]  /*0aa0*/  @P0 LDC.64 R14, c[0x0][0x398] ;  /* 0x0000e600ff0e0b82 */ /* 0x000ea20000000a00 */
[----:B------:R-:W-:Y:S02]  /*0ab0*/  @P2 IADD3.X R0, PT, PT, R0, RZ, R7, P4, P5 ;  /* 0x000000ff00002210 */ /* 0x000fe400027ea407 */
[----:B------:R-:W-:-:S05]  /*0ac0*/  MOV R2, RZ ;  /* 0x000000ff00027202 */ /* 0x000fca0000000f00 */
[----:B------:R-:W3:Y:S08]  /*0ad0*/  @!P3 LDC.64 R12, c[0x0][0x390] ;  /* 0x0000e400ff0cbb82 */ /* 0x000ef00000000a00 */
[----:B------:R-:W4:Y:S01]  /*0ae0*/  @!P1 LDC.64 R10, c[0x0][0x398] ;  /* 0x0000e600ff0a9b82 */ /* 0x000f220000000a00 */
[----:B-1----:R-:W-:-:S04]  /*0af0*/  @P2 LEA R4, P4, R5, R16, 0x2 ;  /* 0x0000001005042211 */ /* 0x002fc800078810ff */
[----:B------:R-:W-:Y:S01]  /*0b00*/  @P2 LEA.HI.X R5, R5, R17, R0, 0x2, P4 ;  /* 0x0000001105052211 */ /* 0x000fe200020f1400 */
[----:B------:R-:W-:Y:S02]  /*0b10*/  HFMA2 R0, -RZ, RZ, 0, 0 ;  /* 0x00000000ff007431 */ /* 0x000fe400000001ff */
[----:B------:R-:W-:Y:S01]  /*0b20*/  IMAD.MOV.U32 R17, RZ, RZ, RZ ;  /* 0x000000ffff117224 */ /* 0x000fe200078e00ff */
[----:B------:R-:W1:Y:S01]  /*0b30*/  LDC.64 R6, c[0x0][0x3a0] ;  /* 0x0000e800ff067b82 */ /* 0x000e620000000a00 */
[----:B--2---:R-:W-:-:S04]  /*0b40*/  @P0 IMAD.WIDE R14, R19, 0x4, R14 ;  /* 0x00000004130e0825 */ /* 0x004fc800078e020e */
[----:B------:R-:W-:Y:S01]  /*0b50*/  HFMA2 R19, -RZ, RZ, 0, 0 ;  /* 0x00000000ff137431 */ /* 0x000fe200000001ff */
[----:B------:R-:W2:Y:S01]  /*0b60*/  @P2 LDG.E R17, desc[UR14][R4.64+-0x4] ;  /* 0xfffffc0e04112981 */ /* 0x000ea2000c1e1900 */
[----:B---3--:R-:W-:-:S04]  /*0b70*/  @!P3 IMAD.WIDE R12, R3, 0x4, R12 ;  /* 0x00000004030cb825 */ /* 0x008fc800078e020c */
[----:B------:R-:W3:Y:S01]  /*0b80*/  @P0 LDG.E R19, desc[UR14][R14.64] ;  /* 0x0000000e0e130981 */ /* 0x000ee2000c1e1900 */
[----:B----4-:R-:W-:-:S03]  /*0b90*/  @!P1 IMAD.WIDE R10, R3, 0x4, R10 ;  /* 0x00000004030a9825 */ /* 0x010fc600078e020a */
[----:B------:R4:W2:Y:S04]  /*0ba0*/  @!P3 LDG.E R0, desc[UR14][R12.64] ;  /* 0x0000000e0c00b981 */ /* 0x0008a8000c1e1900 */
[----:B------:R-:W3:Y:S01]  /*0bb0*/  @!P1 LDG.E R2, desc[UR14][R10.64] ;  /* 0x0000000e0a029981 */ /* 0x000ee2000c1e1900 */
[----:B0-----:R-:W-:-:S04]  /*0bc0*/  IMAD.WIDE R8, R3, 0x4, R8 ;  /* 0x0000000403087825 */ /* 0x001fc800078e0208 */
[----:B-1----:R-:W-:Y:S01]  /*0bd0*/  IMAD.WIDE R6, R3, 0x4, R6 ;  /* 0x0000000403067825 */ /* 0x002fe200078e0206 */
[----:B----4-:R-:W0:Y:S01]  /*0be0*/  LDC.64 R12, c[0x0][0x380] ;  /* 0x0000e000ff0c7b82 */ /* 0x010e220000000a00 */
[----:B------:R-:W4:Y:S04]  /*0bf0*/  LDG.E R8, desc[UR14][R8.64] ;  /* 0x0000000e08087981 */ /* 0x000f28000c1e1900 */
[----:B------:R-:W5:Y:S01]  /*0c00*/  LDG.E R16, desc[UR14][R6.64] ;  /* 0x0000000e06107981 */ /* 0x000f62000c1e1900 */
[----:B--2---:R-:W-:Y:S01]  /*0c10*/  FADD R17, -R17, R0 ;  /* 0x0000000011117221 */ /* 0x004fe20000000100 */
[----:B---3--:R-:W-:-:S04]  /*0c20*/  FADD R2, -R19, R2 ;  /* 0x0000000213027221 */ /* 0x008fc80000000100 */
[----:B------:R-:W-:-:S04]  /*0c30*/  FADD R17, R17, R2 ;  /* 0x0000000211117221 */ /* 0x000fc80000000000 */
[----:B----4-:R-:W-:-:S04]  /*0c40*/  FFMA R17, R17, UR10, R8 ;  /* 0x0000000a11117c23 */ /* 0x010fc80008000008 */
[----:B-----5:R-:W-:-:S05]  /*0c50*/  FADD R16, R17, -R16 ;  /* 0x8000001011107221 */ /* 0x020fca0000000000 */
[C---:B------:R-:W-:Y:S02]  /*0c60*/  FSETP.GT.AND P0, PT, R16.reuse, UR13, PT ;  /* 0x0000000d10007c0b */ /* 0x040fe4000bf04000 */
[C---:B------:R-:W-:Y:S02]  /*0c70*/  FSETP.GEU.AND P1, PT, R16.reuse, -UR13, PT ;  /* 0x8000000d10007c0b */ /* 0x040fe4000bf2e000 */
[----:B------:R-:W-:Y:S01]  /*0c80*/  FSETP.GTU.AND P2, PT, |R16|, UR13, PT ;  /* 0x0000000d10007c0b */ /* 0x000fe2000bf4c200 */
[----:B0-----:R-:W-:-:S08]  /*0c90*/  IMAD.WIDE R2, R3, 0x4, R12 ;  /* 0x0000000403027825 */ /* 0x001fd000078e020c */
[C---:B------:R-:W-:Y:S02]  /*0ca0*/  @P0 FADD R5, R17.reuse, -UR13 ;  /* 0x8000000d11050e21 */ /* 0x040fe40008000000 */
[----:B------:R-:W-:-:S03]  /*0cb0*/  @!P1 FADD R9, R17, UR13 ;  /* 0x0000000d11099e21 */ /* 0x000fc60008000000 */
[----:B------:R0:W-:Y:S04]  /*0cc0*/  @P0 STG.E desc[UR14][R2.64], R5 ;  /* 0x0000000502000986 */ /* 0x0001e8000c10190e */
[----:B------:R0:W-:Y:S01]  /*0cd0*/  @!P1 STG.E desc[UR14][R2.64], R9 ;  /* 0x0000000902009986 */ /* 0x0001e2000c10190e */
[----:B------:R-:W-:Y:S05]  /*0ce0*/  @P2 EXIT ;  /* 0x000000000000294d */ /* 0x000fea0003800000 */
[----:B------:R-:W2:Y:S04]  /*0cf0*/  LDG.E R7, desc[UR14][R6.64] ;  /* 0x0000000e06077981 */ /* 0x000ea8000c1e1900 */
[----:B--2---:R-:W-:Y:S01]  /*0d00*/  STG.E desc[UR14][R2.64], R7 ;  /* 0x0000000702007986 */ /* 0x004fe2000c10190e */
[----:B------:R-:W-:Y:S05]  /*0d10*/  EXIT ;  /* 0x000000000000794d */ /* 0x000fea0003800000 */
.L_x_2:
[----:B------:R-:W-:-:S00]  /*0d20*/  BRA `(.L_x_2) ;  /* 0xfffffffc00fc7947 */ /* 0x000fc0000383ffff */
[----:B------:R-:W-:-:S00]  /*0d30*/  NOP ;  /* 0x0000000000007918 */ /* 0x000fc00000000000 */
        /* <DEDUP_REMOVED lines=12> */
.L_x_3:


//--------------------- .nv.shared.reserved.0     --------------------------
	.section	.nv.shared.reserved.0,"aw",@nobits
	.weak		__nv_reservedSMEM_offset_0_alias
	.size		__nv_reservedSMEM_offset_0_alias, 0, 64
	.other		__nv_reservedSMEM_offset_0_alias,@"STO_CUDA_RESERVED_SHARED STV_DEFAULT"
__nv_reservedSMEM_offset_0_alias:
	.zero		0
	.zero		64


//--------------------- .nv.constant0._Z4dualPfS_S_S_S_ffiii --------------------------
	.section	.nv.constant0._Z4dualPfS_S_S_S_ffiii,"a",@progbits
	.sectionflags	@""
	.align	4
.nv.constant0._Z4dualPfS_S_S_S_ffiii:
	.zero		956


//--------------------- SYMBOLS --------------------------

	.type		.nv.reservedSmem.offset0,@object
	.size		.nv.reservedSmem.offset0,0x4
